	.headerflags	@"EF_CUDA_TEXMODE_UNIFIED EF_CUDA_64BIT_ADDRESS EF_CUDA_ACCELERATORS EF_CUDA_SM90 EF_CUDA_VIRTUAL_SM(EF_CUDA_SM90)"
	.elftype	@"ET_EXEC"


//--------------------- .nv.info                  --------------------------
	.section	.nv.info,"",@"SHT_CUDA_INFO"
	.align	4


	//----- nvinfo : EIATTR_REGCOUNT
	.align		4
        /*0000*/ 	.byte	0x04, 0x2f
        /*0002*/ 	.short	(.L_1 - .L_0)
	.align		4
.L_0:
        /*0004*/ 	.word	index@(triton_poi_fused_cat_109)
        /*0008*/ 	.word	0x00000016


	//----- nvinfo : EIATTR_MIN_STACK_SIZE
	.align		4
.L_1:
        /*000c*/ 	.byte	0x04, 0x12
        /*000e*/ 	.short	(.L_3 - .L_2)
	.align		4
.L_2:
        /*0010*/ 	.word	index@(triton_poi_fused_cat_109)
        /*0014*/ 	.word	0x00000000


	//----- nvinfo : EIATTR_FRAME_SIZE
	.align		4
.L_3:
        /*0018*/ 	.byte	0x04, 0x11
        /*001a*/ 	.short	(.L_5 - .L_4)
	.align		4
.L_4:
        /*001c*/ 	.word	index@(triton_poi_fused_cat_109)
        /*0020*/ 	.word	0x00000000


	//----- nvinfo : EIATTR_MIN_STACK_SIZE
	.align		4
.L_5:
        /*0024*/ 	.byte	0x04, 0x12
        /*0026*/ 	.short	(.L_7 - .L_6)
	.align		4
.L_6:
        /*0028*/ 	.word	index@(triton_poi_fused_cat_109)
        /*002c*/ 	.word	0x00000000
.L_7:


//--------------------- .nv.info.triton_poi_fused_cat_109 --------------------------
	.section	.nv.info.triton_poi_fused_cat_109,"",@"SHT_CUDA_INFO"
	.sectionflags	@""
	.align	4


	//----- nvinfo : EIATTR_CUDA_API_VERSION
	.align		4
        /*0000*/ 	.byte	0x04, 0x37
        /*0002*/ 	.short	(.L_9 - .L_8)
.L_8:
        /*0004*/ 	.word	0x0000007c


	//----- nvinfo : EIATTR_KPARAM_INFO
	.align		4
.L_9:
        /*0008*/ 	.byte	0x04, 0x17
        /*000a*/ 	.short	(.L_11 - .L_10)
.L_10:
        /*000c*/ 	.word	0x00000000
        /*0010*/ 	.short	0x0005
        /*0012*/ 	.short	0x0028
        /*0014*/ 	.byte	0x00, 0xf0, 0x11, 0x00


	//----- nvinfo : EIATTR_KPARAM_INFO
	.align		4
.L_11:
        /*0018*/ 	.byte	0x04, 0x17
        /*001a*/ 	.short	(.L_13 - .L_12)
.L_12:
        /*001c*/ 	.word	0x00000000
        /*0020*/ 	.short	0x0004
        /*0022*/ 	.short	0x0020
        /*0024*/ 	.byte	0x00, 0xf4, 0x21, 0x00


	//----- nvinfo : EIATTR_KPARAM_INFO
	.align		4
.L_13:
        /*0028*/ 	.byte	0x04, 0x17
        /*002a*/ 	.short	(.L_15 - .L_14)
.L_14:
        /*002c*/ 	.word	0x00000000
        /*0030*/ 	.short	0x0003
        /*0032*/ 	.short	0x0018
        /*0034*/ 	.byte	0x00, 0xf4, 0x21, 0x00


	//----- nvinfo : EIATTR_KPARAM_INFO
	.align		4
.L_15:
        /*0038*/ 	.byte	0x04, 0x17
        /*003a*/ 	.short	(.L_17 - .L_16)
.L_16:
        /*003c*/ 	.word	0x00000000
        /*0040*/ 	.short	0x0002
        /*0042*/ 	.short	0x0010
        /*0044*/ 	.byte	0x00, 0xf4, 0x21, 0x00


	//----- nvinfo : EIATTR_KPARAM_INFO
	.align		4
.L_17:
        /*0048*/ 	.byte	0x04, 0x17
        /*004a*/ 	.short	(.L_19 - .L_18)
.L_18:
        /*004c*/ 	.word	0x00000000
        /*0050*/ 	.short	0x0001
        /*0052*/ 	.short	0x0008
        /*0054*/ 	.byte	0x00, 0xf4, 0x21, 0x00


	//----- nvinfo : EIATTR_KPARAM_INFO
	.align		4
.L_19:
        /*0058*/ 	.byte	0x04, 0x17
        /*005a*/ 	.short	(.L_21 - .L_20)
.L_20:
        /*005c*/ 	.word	0x00000000
        /*0060*/ 	.short	0x0000
        /*0062*/ 	.short	0x0000
        /*0064*/ 	.byte	0x00, 0xf4, 0x21, 0x00


	//----- nvinfo : EIATTR_SPARSE_MMA_MASK
	.align		4
.L_21:
        /*0068*/ 	.byte	0x03, 0x50
        /*006a*/ 	.short	0x0000


	//----- nvinfo : EIATTR_MAXREG_COUNT
	.align		4
        /*006c*/ 	.byte	0x03, 0x1b
        /*006e*/ 	.short	0x00ff


	//----- nvinfo : EIATTR_EXIT_INSTR_OFFSETS
	.align		4
        /*0070*/ 	.byte	0x04, 0x1c
        /*0072*/ 	.short	(.L_23 - .L_22)


	//   ....[0]....
.L_22:
        /*0074*/ 	.word	0x00000200


	//   ....[1]....
        /*0078*/ 	.word	0x00000220


	//----- nvinfo : EIATTR_REQNTID
	.align		4
.L_23:
        /*007c*/ 	.byte	0x04, 0x10
        /*007e*/ 	.short	(.L_25 - .L_24)
.L_24:
        /*0080*/ 	.word	0x00000080
        /*0084*/ 	.word	0x00000001
        /*0088*/ 	.word	0x00000001


	//----- nvinfo : EIATTR_CBANK_PARAM_SIZE
	.align		4
.L_25:
        /*008c*/ 	.byte	0x03, 0x19
        /*008e*/ 	.short	0x002c


	//----- nvinfo : EIATTR_PARAM_CBANK
	.align		4
        /*0090*/ 	.byte	0x04, 0x0a
        /*0092*/ 	.short	(.L_27 - .L_26)
	.align		4
.L_26:
        /*0094*/ 	.word	index@(.nv.constant0.triton_poi_fused_cat_109)
        /*0098*/ 	.short	0x0210
        /*009a*/ 	.short	0x002c


	//----- nvinfo : EIATTR_SW_WAR
	.align		4
.L_27:
        /*009c*/ 	.byte	0x04, 0x36
        /*009e*/ 	.short	(.L_29 - .L_28)
.L_28:
        /*00a0*/ 	.word	0x00000008
.L_29:


//--------------------- .nv.callgraph             --------------------------
	.section	.nv.callgraph,"",@"SHT_CUDA_CALLGRAPH"
	.align	4
	.sectionentsize	8
	.align		4
        /*0000*/ 	.word	0x00000000
	.align		4
        /*0004*/ 	.word	0xffffffff
	.align		4
        /*0008*/ 	.word	0x00000000
	.align		4
        /*000c*/ 	.word	0xfffffffe
	.align		4
        /*0010*/ 	.word	0x00000000
	.align		4
        /*0014*/ 	.word	0xfffffffd
	.align		4
        /*0018*/ 	.word	0x00000000
	.align		4
        /*001c*/ 	.word	0xfffffffc


//--------------------- .text.triton_poi_fused_cat_109 --------------------------
	.section	.text.triton_poi_fused_cat_109,"ax",@progbits
	.align	128
        .global         triton_poi_fused_cat_109
        .type           triton_poi_fused_cat_109,@function
        .size           triton_poi_fused_cat_109,(.L_x_1 - triton_poi_fused_cat_109)
        .other          triton_poi_fused_cat_109,@"STO_CUDA_ENTRY STV_DEFAULT"
triton_poi_fused_cat_109:
.text.triton_poi_fused_cat_109:
[----:B------:R-:W0:Y:S01]  /*0000*/  LDC R1, c[0x0][0x28] ;  /* 0x00000a00ff017b82 */ /* 0x000e220000000800 */
[----:B------:R-:W1:Y:S07]  /*0010*/  S2R R0, SR_TID.X ;  /* 0x0000000000007919 */ /* 0x000e6e0000002100 */
[----:B------:R-:W2:Y:S01]  /*0020*/  LDC.64 R8, c[0x0][0x210] ;  /* 0x00008400ff087b82 */ /* 0x000ea20000000a00 */
[----:B------:R-:W-:Y:S01]  /*0030*/  CS2R R2, SRZ ;  /* 0x0000000000027805 */ /* 0x000fe2000001ff00 */
[----:B------:R-:W-:Y:S01]  /*0040*/  ULDC.64 UR4, c[0x0][0x208] ;  /* 0x0000820000047ab9 */ /* 0x000fe20000000a00 */
[----:B------:R-:W3:Y:S05]  /*0050*/  S2R R7, SR_CTAID.X ;  /* 0x0000000000077919 */ /* 0x000eea0000002500 */
[----:B------:R-:W4:Y:S08]  /*0060*/  LDC.64 R10, c[0x0][0x218] ;  /* 0x00008600ff0a7b82 */ /* 0x000f300000000a00 */
[----:B------:R-:W5:Y:S08]  /*0070*/  LDC.64 R12, c[0x0][0x220] ;  /* 0x00008800ff0c7b82 */ /* 0x000f700000000a00 */
[----:B------:R-:W4:Y:S01]  /*0080*/  LDC.64 R4, c[0x0][0x228] ;  /* 0x00008a00ff047b82 */ /* 0x000f220000000a00 */
[----:B-1----:R-:W-:-:S05]  /*0090*/  IMAD.SHL.U32 R0, R0, 0x2, RZ ;  /* 0x0000000200007824 */ /* 0x002fca00078e00ff */
[----:B------:R-:W-:-:S05]  /*00a0*/  LOP3.LUT R0, R0, 0xfe, RZ, 0xc0, !PT ;  /* 0x000000fe00007812 */ /* 0x000fca00078ec0ff */
[----:B---3--:R-:W-:-:S04]  /*00b0*/  IMAD R7, R7, 0x100, R0 ;  /* 0x0000010007077824 */ /* 0x008fc800078e0200 */
[C---:B--2---:R-:W-:Y:S01]  /*00c0*/  IMAD.WIDE R8, R7.reuse, 0x4, R8 ;  /* 0x0000000407087825 */ /* 0x044fe200078e0208 */
[----:B------:R-:W-:-:S13]  /*00d0*/  ISETP.GE.AND P0, PT, R7, 0x200, PT ;  /* 0x000002000700780c */ /* 0x000fda0003f06270 */
[----:B------:R4:W2:Y:S01]  /*00e0*/  @!P0 LDG.E.64 R2, desc[UR4][R8.64] ;  /* 0x0000000408028981 */ /* 0x0008a2000c1e1b00 */
[----:B------:R-:W-:-:S04]  /*00f0*/  SHF.R.S32.HI R0, RZ, 0x1f, R7 ;  /* 0x0000001fff007819 */ /* 0x000fc80000011407 */
[----:B------:R-:W-:-:S04]  /*0100*/  LEA.HI R0, R0, R7, RZ, 0x7 ;  /* 0x0000000700007211 */ /* 0x000fc800078f38ff */
[----:B------:R-:W-:Y:S02]  /*0110*/  LOP3.LUT R14, R0, 0xffffff80, RZ, 0xc0, !PT ;  /* 0xffffff80000e7812 */ /* 0x000fe400078ec0ff */
[----:B------:R-:W-:Y:S02]  /*0120*/  SHF.R.S32.HI R0, RZ, 0x7, R0 ;  /* 0x00000007ff007819 */ /* 0x000fe40000011400 */
[----:B------:R-:W-:Y:S02]  /*0130*/  IADD3 R15, R7, -R14, RZ ;  /* 0x8000000e070f7210 */ /* 0x000fe40007ffe0ff */
[----:B------:R-:W1:Y:S03]  /*0140*/  LDC.64 R6, c[0x0][0x230] ;  /* 0x00008c00ff067b82 */ /* 0x000e660000000a00 */
[----:B------:R-:W-:-:S04]  /*0150*/  IMAD R15, R0, 0x1100, R15 ;  /* 0x00001100000f7824 */ /* 0x000fc800078e020f */
[----:B------:R-:W-:Y:S02]  /*0160*/  IMAD.IADD R17, R14, 0x1, R15 ;  /* 0x000000010e117824 */ /* 0x000fe400078e020f */
[----:B----4-:R-:W-:-:S03]  /*0170*/  IMAD.WIDE R8, R15, 0x4, R10 ;  /* 0x000000040f087825 */ /* 0x010fc600078e020a */
[----:B------:R-:W-:Y:S01]  /*0180*/  IADD3 R19, R14, R17, RZ ;  /* 0x000000110e137210 */ /* 0x000fe20007ffe0ff */
[----:B-----5:R-:W-:-:S04]  /*0190*/  IMAD.WIDE R10, R17, 0x4, R12 ;  /* 0x00000004110a7825 */ /* 0x020fc800078e020c */
[----:B0-----:R-:W-:Y:S01]  /*01a0*/  IMAD.WIDE R4, R19, 0x4, R4 ;  /* 0x0000000413047825 */ /* 0x001fe200078e0204 */
[----:B------:R-:W-:-:S05]  /*01b0*/  IADD3 R19, R14, R19, RZ ;  /* 0x000000130e137210 */ /* 0x000fca0007ffe0ff */
[----:B-1----:R-:W-:Y:S01]  /*01c0*/  IMAD.WIDE R6, R19, 0x4, R6 ;  /* 0x0000000413067825 */ /* 0x002fe200078e0206 */
[----:B--2---:R0:W-:Y:S04]  /*01d0*/  @!P0 STG.E.64 desc[UR4][R8.64], R2 ;  /* 0x0000000208008986 */ /* 0x0041e8000c101b04 */
[----:B------:R0:W-:Y:S04]  /*01e0*/  @!P0 STG.E.64 desc[UR4][R10.64], R2 ;  /* 0x000000020a008986 */ /* 0x0001e8000c101b04 */
[----:B------:R0:W-:Y:S02]  /*01f0*/  @!P0 STG.E.64 desc[UR4][R4.64], R2 ;  /* 0x0000000204008986 */ /* 0x0001e4000c101b04 */
[----:B0-----:R-:W-:Y:S05]  /*0200*/  @P0 EXIT ;  /* 0x000000000000094d */ /* 0x001fea0003800000 */
[----:B------:R-:W-:Y:S01]  /*0210*/  STG.E.64 desc[UR4][R6.64], R2 ;  /* 0x0000000206007986 */ /* 0x000fe2000c101b04 */
[----:B------:R-:W-:Y:S05]  /*0220*/  EXIT ;  /* 0x000000000000794d */ /* 0x000fea0003800000 */
.L_x_0:
[----:B------:R-:W-:-:S00]  /*0230*/  BRA `(.L_x_0) ;  /* 0xfffffffc00fc7947 */ /* 0x000fc0000383ffff */
[----:B------:R-:W-:-:S00]  /*0240*/  NOP ;  /* 0x0000000000007918 */ /* 0x000fc00000000000 */
        /* <DEDUP_REMOVED lines=11> */
.L_x_1:


//--------------------- .nv.constant0.triton_poi_fused_cat_109 --------------------------
	.section	.nv.constant0.triton_poi_fused_cat_109,"a",@progbits
	.sectionflags	@""
	.align	4
.nv.constant0.triton_poi_fused_cat_109:
	.zero		572
